//
// Generated by NVIDIA NVVM Compiler
//
// Compiler Build ID: CL-36424714
// Cuda compilation tools, release 13.0, V13.0.88
// Based on NVVM 20.0.0
//

.version 9.0
.target sm_100
.address_size 64

	// .globl	_Z12helloFromGPUv
.extern .func  (.param .b32 func_retval0) vprintf
(
	.param .b64 vprintf_param_0,
	.param .b64 vprintf_param_1
)
;
.global .align 1 .b8 $str[31] = {72, 101, 108, 108, 111, 32, 102, 114, 111, 109, 32, 116, 104, 101, 32, 68, 101, 118, 105, 99, 101, 32, 115, 105, 100, 101, 32, 37, 100, 10};

.visible .entry _Z12helloFromGPUv()
{
	.local .align 8 .b8 	__local_depot0[8];
	.reg .b64 	%SP;
	.reg .b64 	%SPL;
	.reg .b32 	%r<4>;
	.reg .b64 	%rd<5>;

	mov.u64 	%SPL, __local_depot0;
	cvta.local.u64 	%SP, %SPL;
	add.u64 	%rd1, %SP, 0;
	add.u64 	%rd2, %SPL, 0;
	mov.u32 	%r1, %tid.x;
	st.local.u32 	[%rd2], %r1;
	mov.u64 	%rd3, $str;
	cvta.global.u64 	%rd4, %rd3;
	{ // callseq 0, 0
	.param .b64 param0;
	st.param.b64 	[param0], %rd4;
	.param .b64 param1;
	st.param.b64 	[param1], %rd1;
	.param .b32 retval0;
	call.uni (retval0), 
	vprintf, 
	(
	param0, 
	param1
	);
	ld.param.b32 	%r2, [retval0];
	} // callseq 0
	ret;

}


// ===== COMPILED SASS (sm_100) =====

	.target	sm_100

	.elftype	@"ET_EXEC"


//--------------------- .note.nv.tkinfo           --------------------------
	.section	.note.nv.tkinfo,"",@"SHT_NOTE"
	.sectionflags	@"SHF_NOTE_NV_TKINFO"
	.tkinfo
        /*0018*/ 	.word	0x00000002
        /*0030*/ 	.string	""
        /*0030*/ 	.string	"ptxas"
        /*0030*/ 	.string	"Cuda compilation tools, release 13.0, V13.0.88"
        /*0030*/ 	.string	"Build cuda_13.0.r13.0/compiler.36424714_0"
        /*0030*/ 	.string	"-arch sm_100 -m 64 "



//--------------------- .note.nv.cuinfo           --------------------------
	.section	.note.nv.cuinfo,"",@"SHT_NOTE"
	.sectionflags	@"SHF_NOTE_NV_CUINFO"
        /*0018*/ 	.short	0x0002
        /*001a*/ 	.short	0x0064
        /*001c*/ 	.short	0x0082
	.zero		2


//--------------------- .nv.info                  --------------------------
	.section	.nv.info,"",@"SHT_CUDA_INFO"
	.align	4


	//----- nvinfo : EIATTR_REGCOUNT
	.align		4
        /*0000*/ 	.byte	0x04, 0x2f
        /*0002*/ 	.short	(.L_2 - .L_1)
	.align		4
.L_1:
        /*0004*/ 	.word	index@(_Z12helloFromGPUv)
        /*0008*/ 	.word	0x00000018


	//----- nvinfo : EIATTR_FRAME_SIZE
	.align		4
.L_2:
        /*000c*/ 	.byte	0x04, 0x11
        /*000e*/ 	.short	(.L_4 - .L_3)
	.align		4
.L_3:
        /*0010*/ 	.word	index@(_Z12helloFromGPUv)
        /*0014*/ 	.word	0x00000008


	//----- nvinfo : EIATTR_MIN_STACK_SIZE
	.align		4
.L_4:
        /*0018*/ 	.byte	0x04, 0x12
        /*001a*/ 	.short	(.L_6 - .L_5)
	.align		4
.L_5:
        /*001c*/ 	.word	index@(_Z12helloFromGPUv)
        /*0020*/ 	.word	0x00000008
.L_6:


//--------------------- .nv.compat                --------------------------
	.section	.nv.compat,"",@"SHT_CUDA_COMPAT_INFO"
	.align	4
        /*0000*/ 	.byte	0x02, 0x09, 0x00, 0x00, 0x02, 0x02, 0x01, 0x00, 0x02, 0x05, 0x05, 0x00, 0x03, 0x07, 0x01, 0x01
        /*0010*/ 	.byte	0x02, 0x03, 0x00, 0x00, 0x02, 0x06, 0x01, 0x00, 0x04, 0x0b, 0x08, 0x00, 0x09, 0x00, 0x00, 0x00
        /*0020*/ 	.byte	0x00, 0x00, 0x00, 0x00


//--------------------- .nv.info._Z12helloFromGPUv --------------------------
	.section	.nv.info._Z12helloFromGPUv,"",@"SHT_CUDA_INFO"
	.sectionflags	@""
	.align	4


	//----- nvinfo : EIATTR_CUDA_API_VERSION
	.align		4
        /*0000*/ 	.byte	0x04, 0x37
        /*0002*/ 	.short	(.L_8 - .L_7)
.L_7:
        /*0004*/ 	.word	0x00000082


	//----- nvinfo : EIATTR_SPARSE_MMA_MASK
	.align		4
.L_8:
        /*0008*/ 	.byte	0x03, 0x50
        /*000a*/ 	.short	0x0000


	//----- nvinfo : EIATTR_MAXREG_COUNT
	.align		4
        /*000c*/ 	.byte	0x03, 0x1b
        /*000e*/ 	.short	0x00ff


	//----- nvinfo : EIATTR_EXTERNS
	.align		4
        /*0010*/ 	.byte	0x04, 0x0f
        /*0012*/ 	.short	(.L_10 - .L_9)


	//   ....[0]....
	.align		4
.L_9:
        /*0014*/ 	.word	index@(vprintf)


	//----- nvinfo : EIATTR_MERCURY_ISA_VERSION
	.align		4
.L_10:
        /*0018*/ 	.byte	0x03, 0x5f
        /*001a*/ 	.short	0x0101


	//----- nvinfo : EIATTR_VRC_CTA_INIT_COUNT
	.align		4
        /*001c*/ 	.byte	0x02, 0x4a
	.zero		1
	.zero		1


	//----- nvinfo : EIATTR_SYSCALL_OFFSETS
	.align		4
        /*0020*/ 	.byte	0x04, 0x46
        /*0022*/ 	.short	(.L_12 - .L_11)


	//   ....[0]....
.L_11:
        /*0024*/ 	.word	0x000000e0


	//----- nvinfo : EIATTR_EXIT_INSTR_OFFSETS
	.align		4
.L_12:
        /*0028*/ 	.byte	0x04, 0x1c
        /*002a*/ 	.short	(.L_14 - .L_13)


	//   ....[0]....
.L_13:
        /*002c*/ 	.word	0x000000f0


	//----- nvinfo : EIATTR_SW_WAR
	.align		4
.L_14:
        /*0030*/ 	.byte	0x04, 0x36
        /*0032*/ 	.short	(.L_16 - .L_15)
.L_15:
        /*0034*/ 	.word	0x00000008
.L_16:


//--------------------- .nv.callgraph             --------------------------
	.section	.nv.callgraph,"",@"SHT_CUDA_CALLGRAPH"
	.align	4
	.sectionentsize	8
	.align		4
        /*0000*/ 	.word	0x00000000
	.align		4
        /*0004*/ 	.word	0xffffffff
	.align		4
        /*0008*/ 	.word	index@(_Z12helloFromGPUv)
	.align		4
        /*000c*/ 	.word	index@(vprintf)
	.align		4
        /*0010*/ 	.word	0x00000000
	.align		4
        /*0014*/ 	.word	0xfffffffe
	.align		4
        /*0018*/ 	.word	0x00000000
	.align		4
        /*001c*/ 	.word	0xfffffffd
	.align		4
        /*0020*/ 	.word	0x00000000
	.align		4
        /*0024*/ 	.word	0xfffffffc


//--------------------- .nv.constant4             --------------------------
	.section	.nv.constant4,"a",@progbits
	.align	8
	.align		8
.nv.constant4:
        /*0000*/ 	.dword	vprintf
	.align		8
        /*0008*/ 	.dword	$str


//--------------------- .text._Z12helloFromGPUv   --------------------------
	.section	.text._Z12helloFromGPUv,"ax",@progbits
	.align	128
        .global         _Z12helloFromGPUv
        .type           _Z12helloFromGPUv,@function
        .size           _Z12helloFromGPUv,(.L_x_2 - _Z12helloFromGPUv)
        .other          _Z12helloFromGPUv,@"STO_CUDA_ENTRY STV_DEFAULT"
_Z12helloFromGPUv:
.text._Z12helloFromGPUv:
[----:B------:R-:W0:Y:S01]  /*0000*/  LDC R1, c[0x0][0x37c] ;  /* 0x0000df00ff017b82 */ /* 0x000e220000000800 */
[----:B------:R-:W1:Y:S01]  /*0010*/  S2R R8, SR_TID.X ;  /* 0x0000000000087919 */ /* 0x000e620000002100 */
[----:B0-----:R-:W-:Y:S01]  /*0020*/  VIADD R1, R1, 0xfffffff8 ;  /* 0xfffffff801017836 */ /* 0x001fe20000000000 */
[----:B------:R-:W-:Y:S01]  /*0030*/  MOV R0, 0x0 ;  /* 0x0000000000007802 */ /* 0x000fe20000000f00 */
[----:B------:R-:W0:Y:S04]  /*0040*/  LDCU UR4, c[0x0][0x2f8] ;  /* 0x00005f00ff0477ac */ /* 0x000e280008000800 */
[----:B------:R2:W3:Y:S01]  /*0050*/  LDC.64 R2, c[0x4][R0] ;  /* 0x0100000000027b82 */ /* 0x0004e20000000a00 */
[----:B------:R-:W4:Y:S01]  /*0060*/  LDCU.64 UR6, c[0x4][0x8] ;  /* 0x01000100ff0677ac */ /* 0x000f220008000a00 */
[----:B------:R-:W5:Y:S01]  /*0070*/  LDCU UR5, c[0x0][0x2fc] ;  /* 0x00005f80ff0577ac */ /* 0x000f620008000800 */
[----:B0-----:R-:W-:Y:S01]  /*0080*/  IADD3 R6, P0, PT, R1, UR4, RZ ;  /* 0x0000000401067c10 */ /* 0x001fe2000ff1e0ff */
[----:B----4-:R-:W-:Y:S01]  /*0090*/  IMAD.U32 R4, RZ, RZ, UR6 ;  /* 0x00000006ff047e24 */ /* 0x010fe2000f8e00ff */
[----:B------:R-:W-:-:S03]  /*00a0*/  MOV R5, UR7 ;  /* 0x0000000700057c02 */ /* 0x000fc60008000f00 */
[----:B-----5:R-:W-:Y:S01]  /*00b0*/  IMAD.X R7, RZ, RZ, UR5, P0 ;  /* 0x00000005ff077e24 */ /* 0x020fe200080e06ff */
[----:B-1----:R2:W-:Y:S07]  /*00c0*/  STL [R1], R8 ;  /* 0x0000000801007387 */ /* 0x0025ee0000100800 */
[----:B------:R-:W-:-:S07]  /*00d0*/  LEPC R20, `(.L_x_0) ;  /* 0x000000001014794e */ /* 0x000fce0000000000 */
[----:B--23--:R-:W-:Y:S05]  /*00e0*/  CALL.ABS.NOINC R2 ;  /* 0x0000000002007343 */ /* 0x00cfea0003c00000 */
.L_x_0:
[----:B------:R-:W-:Y:S05]  /*00f0*/  EXIT ;  /* 0x000000000000794d */ /* 0x000fea0003800000 */
.L_x_1:
[----:B------:R-:W-:-:S00]  /*0100*/  BRA `(.L_x_1) ;  /* 0xfffffffc00fc7947 */ /* 0x000fc0000383ffff */
[----:B------:R-:W-:-:S00]  /*0110*/  NOP ;  /* 0x0000000000007918 */ /* 0x000fc00000000000 */
        /* <DEDUP_REMOVED lines=14> */
.L_x_2:


//--------------------- .nv.global.init           --------------------------
	.section	.nv.global.init,"aw",@progbits
.nv.global.init:
	.type		$str,@object
	.size		$str,(.L_0 - $str)
$str:
        /*0000*/ 	.byte	0x48, 0x65, 0x6c, 0x6c, 0x6f, 0x20, 0x66, 0x72, 0x6f, 0x6d, 0x20, 0x74, 0x68, 0x65, 0x20, 0x44
        /*0010*/ 	.byte	0x65, 0x76, 0x69, 0x63, 0x65, 0x20, 0x73, 0x69, 0x64, 0x65, 0x20, 0x25, 0x64, 0x0a, 0x00
.L_0:


//--------------------- .nv.shared.reserved.0     --------------------------
	.section	.nv.shared.reserved.0,"aw",@nobits
	.weak		__nv_reservedSMEM_offset_0_alias
	.size		__nv_reservedSMEM_offset_0_alias, 0, 64
	.other		__nv_reservedSMEM_offset_0_alias,@"STO_CUDA_RESERVED_SHARED STV_DEFAULT"
__nv_reservedSMEM_offset_0_alias:
	.zero		0
	.zero		64


//--------------------- .nv.constant0._Z12helloFromGPUv --------------------------
	.section	.nv.constant0._Z12helloFromGPUv,"a",@progbits
	.sectionflags	@""
	.align	4
.nv.constant0._Z12helloFromGPUv:
	.zero		896


//--------------------- SYMBOLS --------------------------

	.type		.nv.reservedSmem.offset0,@object
	.size		.nv.reservedSmem.offset0,0x4
	.type		vprintf,@function
